	.headerflags	@"EF_CUDA_TEXMODE_UNIFIED EF_CUDA_64BIT_ADDRESS EF_CUDA_ACCELERATORS EF_CUDA_SM90 EF_CUDA_VIRTUAL_SM(EF_CUDA_SM90)"
	.elftype	@"ET_EXEC"


//--------------------- .nv.info                  --------------------------
	.section	.nv.info,"",@"SHT_CUDA_INFO"
	.align	4


	//----- nvinfo : EIATTR_REGCOUNT
	.align		4
        /*0000*/ 	.byte	0x04, 0x2f
        /*0002*/ 	.short	(.L_1 - .L_0)
	.align		4
.L_0:
        /*0004*/ 	.word	index@(triton_poi_fused__unsafe_index_add_convolution_mul_sub_35)
        /*0008*/ 	.word	0x00000038


	//----- nvinfo : EIATTR_MIN_STACK_SIZE
	.align		4
.L_1:
        /*000c*/ 	.byte	0x04, 0x12
        /*000e*/ 	.short	(.L_3 - .L_2)
	.align		4
.L_2:
        /*0010*/ 	.word	index@(triton_poi_fused__unsafe_index_add_convolution_mul_sub_35)
        /*0014*/ 	.word	0x00000000


	//----- nvinfo : EIATTR_FRAME_SIZE
	.align		4
.L_3:
        /*0018*/ 	.byte	0x04, 0x11
        /*001a*/ 	.short	(.L_5 - .L_4)
	.align		4
.L_4:
        /*001c*/ 	.word	index@(triton_poi_fused__unsafe_index_add_convolution_mul_sub_35)
        /*0020*/ 	.word	0x00000000


	//----- nvinfo : EIATTR_MIN_STACK_SIZE
	.align		4
.L_5:
        /*0024*/ 	.byte	0x04, 0x12
        /*0026*/ 	.short	(.L_7 - .L_6)
	.align		4
.L_6:
        /*0028*/ 	.word	index@(triton_poi_fused__unsafe_index_add_convolution_mul_sub_35)
        /*002c*/ 	.word	0x00000000
.L_7:


//--------------------- .nv.info.triton_poi_fused__unsafe_index_add_convolution_mul_sub_35 --------------------------
	.section	.nv.info.triton_poi_fused__unsafe_index_add_convolution_mul_sub_35,"",@"SHT_CUDA_INFO"
	.sectionflags	@""
	.align	4


	//----- nvinfo : EIATTR_CUDA_API_VERSION
	.align		4
        /*0000*/ 	.byte	0x04, 0x37
        /*0002*/ 	.short	(.L_9 - .L_8)
.L_8:
        /*0004*/ 	.word	0x0000007c


	//----- nvinfo : EIATTR_KPARAM_INFO
	.align		4
.L_9:
        /*0008*/ 	.byte	0x04, 0x17
        /*000a*/ 	.short	(.L_11 - .L_10)
.L_10:
        /*000c*/ 	.word	0x00000000
        /*0010*/ 	.short	0x0009
        /*0012*/ 	.short	0x0048
        /*0014*/ 	.byte	0x00, 0xf0, 0x11, 0x00


	//----- nvinfo : EIATTR_KPARAM_INFO
	.align		4
.L_11:
        /*0018*/ 	.byte	0x04, 0x17
        /*001a*/ 	.short	(.L_13 - .L_12)
.L_12:
        /*001c*/ 	.word	0x00000000
        /*0020*/ 	.short	0x0008
        /*0022*/ 	.short	0x0040
        /*0024*/ 	.byte	0x00, 0xf4, 0x21, 0x00


	//----- nvinfo : EIATTR_KPARAM_INFO
	.align		4
.L_13:
        /*0028*/ 	.byte	0x04, 0x17
        /*002a*/ 	.short	(.L_15 - .L_14)
.L_14:
        /*002c*/ 	.word	0x00000000
        /*0030*/ 	.short	0x0007
        /*0032*/ 	.short	0x0038
        /*0034*/ 	.byte	0x00, 0xf4, 0x21, 0x00


	//----- nvinfo : EIATTR_KPARAM_INFO
	.align		4
.L_15:
        /*0038*/ 	.byte	0x04, 0x17
        /*003a*/ 	.short	(.L_17 - .L_16)
.L_16:
        /*003c*/ 	.word	0x00000000
        /*0040*/ 	.short	0x0006
        /*0042*/ 	.short	0x0030
        /*0044*/ 	.byte	0x00, 0xf4, 0x21, 0x00


	//----- nvinfo : EIATTR_KPARAM_INFO
	.align		4
.L_17:
        /*0048*/ 	.byte	0x04, 0x17
        /*004a*/ 	.short	(.L_19 - .L_18)
.L_18:
        /*004c*/ 	.word	0x00000000
        /*0050*/ 	.short	0x0005
        /*0052*/ 	.short	0x0028
        /*0054*/ 	.byte	0x00, 0xf4, 0x21, 0x00


	//----- nvinfo : EIATTR_KPARAM_INFO
	.align		4
.L_19:
        /*0058*/ 	.byte	0x04, 0x17
        /*005a*/ 	.short	(.L_21 - .L_20)
.L_20:
        /*005c*/ 	.word	0x00000000
        /*0060*/ 	.short	0x0004
        /*0062*/ 	.short	0x0020
        /*0064*/ 	.byte	0x00, 0xf4, 0x21, 0x00


	//----- nvinfo : EIATTR_KPARAM_INFO
	.align		4
.L_21:
        /*0068*/ 	.byte	0x04, 0x17
        /*006a*/ 	.short	(.L_23 - .L_22)
.L_22:
        /*006c*/ 	.word	0x00000000
        /*0070*/ 	.short	0x0003
        /*0072*/ 	.short	0x0018
        /*0074*/ 	.byte	0x00, 0xf4, 0x21, 0x00


	//----- nvinfo : EIATTR_KPARAM_INFO
	.align		4
.L_23:
        /*0078*/ 	.byte	0x04, 0x17
        /*007a*/ 	.short	(.L_25 - .L_24)
.L_24:
        /*007c*/ 	.word	0x00000000
        /*0080*/ 	.short	0x0002
        /*0082*/ 	.short	0x0010
        /*0084*/ 	.byte	0x00, 0xf4, 0x21, 0x00


	//----- nvinfo : EIATTR_KPARAM_INFO
	.align		4
.L_25:
        /*0088*/ 	.byte	0x04, 0x17
        /*008a*/ 	.short	(.L_27 - .L_26)
.L_26:
        /*008c*/ 	.word	0x00000000
        /*0090*/ 	.short	0x0001
        /*0092*/ 	.short	0x0008
        /*0094*/ 	.byte	0x00, 0xf4, 0x21, 0x00


	//----- nvinfo : EIATTR_KPARAM_INFO
	.align		4
.L_27:
        /*0098*/ 	.byte	0x04, 0x17
        /*009a*/ 	.short	(.L_29 - .L_28)
.L_28:
        /*009c*/ 	.word	0x00000000
        /*00a0*/ 	.short	0x0000
        /*00a2*/ 	.short	0x0000
        /*00a4*/ 	.byte	0x00, 0xf4, 0x21, 0x00


	//----- nvinfo : EIATTR_SPARSE_MMA_MASK
	.align		4
.L_29:
        /*00a8*/ 	.byte	0x03, 0x50
        /*00aa*/ 	.short	0x0000


	//----- nvinfo : EIATTR_MAXREG_COUNT
	.align		4
        /*00ac*/ 	.byte	0x03, 0x1b
        /*00ae*/ 	.short	0x00ff


	//----- nvinfo : EIATTR_EXIT_INSTR_OFFSETS
	.align		4
        /*00b0*/ 	.byte	0x04, 0x1c
        /*00b2*/ 	.short	(.L_31 - .L_30)


	//   ....[0]....
.L_30:
        /*00b4*/ 	.word	0x00001670


	//----- nvinfo : EIATTR_REQNTID
	.align		4
.L_31:
        /*00b8*/ 	.byte	0x04, 0x10
        /*00ba*/ 	.short	(.L_33 - .L_32)
.L_32:
        /*00bc*/ 	.word	0x00000080
        /*00c0*/ 	.word	0x00000001
        /*00c4*/ 	.word	0x00000001


	//----- nvinfo : EIATTR_CBANK_PARAM_SIZE
	.align		4
.L_33:
        /*00c8*/ 	.byte	0x03, 0x19
        /*00ca*/ 	.short	0x004c


	//----- nvinfo : EIATTR_PARAM_CBANK
	.align		4
        /*00cc*/ 	.byte	0x04, 0x0a
        /*00ce*/ 	.short	(.L_35 - .L_34)
	.align		4
.L_34:
        /*00d0*/ 	.word	index@(.nv.constant0.triton_poi_fused__unsafe_index_add_convolution_mul_sub_35)
        /*00d4*/ 	.short	0x0210
        /*00d6*/ 	.short	0x004c


	//----- nvinfo : EIATTR_SW_WAR
	.align		4
.L_35:
        /*00d8*/ 	.byte	0x04, 0x36
        /*00da*/ 	.short	(.L_37 - .L_36)
.L_36:
        /*00dc*/ 	.word	0x00000008
.L_37:


//--------------------- .nv.callgraph             --------------------------
	.section	.nv.callgraph,"",@"SHT_CUDA_CALLGRAPH"
	.align	4
	.sectionentsize	8
	.align		4
        /*0000*/ 	.word	0x00000000
	.align		4
        /*0004*/ 	.word	0xffffffff
	.align		4
        /*0008*/ 	.word	0x00000000
	.align		4
        /*000c*/ 	.word	0xfffffffe
	.align		4
        /*0010*/ 	.word	0x00000000
	.align		4
        /*0014*/ 	.word	0xfffffffd
	.align		4
        /*0018*/ 	.word	0x00000000
	.align		4
        /*001c*/ 	.word	0xfffffffc


//--------------------- .text.triton_poi_fused__unsafe_index_add_convolution_mul_sub_35 --------------------------
	.section	.text.triton_poi_fused__unsafe_index_add_convolution_mul_sub_35,"ax",@progbits
	.align	128
        .global         triton_poi_fused__unsafe_index_add_convolution_mul_sub_35
        .type           triton_poi_fused__unsafe_index_add_convolution_mul_sub_35,@function
        .size           triton_poi_fused__unsafe_index_add_convolution_mul_sub_35,(.L_x_1 - triton_poi_fused__unsafe_index_add_convolution_mul_sub_35)
        .other          triton_poi_fused__unsafe_index_add_convolution_mul_sub_35,@"STO_CUDA_ENTRY STV_DEFAULT"
triton_poi_fused__unsafe_index_add_convolution_mul_sub_35:
.text.triton_poi_fused__unsafe_index_add_convolution_mul_sub_35:
[----:B------:R-:W-:Y:S01]  /*0000*/  LDC R1, c[0x0][0x28] ;  /* 0x00000a00ff017b82 */ /* 0x000fe20000000800 */
[----:B------:R-:W1:Y:S07]  /*0010*/  S2R R0, SR_TID.X ;  /* 0x0000000000007919 */ /* 0x000e6e0000002100 */
[----:B------:R-:W2:Y:S01]  /*0020*/  LDC.64 R26, c[0x0][0x218] ;  /* 0x00008600ff1a7b82 */ /* 0x000ea20000000a00 */
[----:B------:R-:W-:Y:S01]  /*0030*/  ULDC.64 UR4, c[0x0][0x208] ;  /* 0x0000820000047ab9 */ /* 0x000fe20000000a00 */
[----:B------:R-:W-:Y:S01]  /*0040*/  ULDC.64 UR6, c[0x0][0x228] ;  /* 0x00008a0000067ab9 */ /* 0x000fe20000000a00 */
[----:B------:R-:W3:Y:S05]  /*0050*/  S2R R7, SR_CTAID.X ;  /* 0x0000000000077919 */ /* 0x000eea0000002500 */
[----:B------:R-:W4:Y:S08]  /*0060*/  LDC.64 R50, c[0x0][0x220] ;  /* 0x00008800ff327b82 */ /* 0x000f300000000a00 */
[----:B------:R-:W5:Y:S08]  /*0070*/  LDC.64 R34, c[0x0][0x238] ;  /* 0x00008e00ff227b82 */ /* 0x000f700000000a00 */
[----:B------:R-:W4:Y:S01]  /*0080*/  LDC.64 R28, c[0x0][0x248] ;  /* 0x00009200ff1c7b82 */ /* 0x000f220000000a00 */
[----:B-1----:R-:W-:-:S07]  /*0090*/  SHF.L.U32 R0, R0, 0x2, RZ ;  /* 0x0000000200007819 */ /* 0x002fce00000006ff */
[----:B------:R-:W1:Y:S01]  /*00a0*/  LDC.64 R52, c[0x0][0x250] ;  /* 0x00009400ff347b82 */ /* 0x000e620000000a00 */
[----:B------:R-:W-:-:S04]  /*00b0*/  LOP3.LUT R0, R0, 0x1fc, RZ, 0xc0, !PT ;  /* 0x000001fc00007812 */ /* 0x000fc800078ec0ff */
[----:B---3--:R-:W-:-:S04]  /*00c0*/  LEA R0, R7, R0, 0xa ;  /* 0x0000000007007211 */ /* 0x008fc800078e50ff */
[----:B------:R-:W-:-:S04]  /*00d0*/  SHF.R.S32.HI R3, RZ, 0x1f, R0 ;  /* 0x0000001fff037819 */ /* 0x000fc80000011400 */
[----:B------:R-:W-:-:S04]  /*00e0*/  LEA.HI R4, R3, R0, RZ, 0x6 ;  /* 0x0000000003047211 */ /* 0x000fc800078f30ff */
[----:B------:R-:W-:Y:S02]  /*00f0*/  SHF.R.S32.HI R41, RZ, 0x6, R4 ;  /* 0x00000006ff297819 */ /* 0x000fe40000011404 */
[----:B------:R-:W-:Y:S02]  /*0100*/  LOP3.LUT R5, R4, 0xffffffc0, RZ, 0xc0, !PT ;  /* 0xffffffc004057812 */ /* 0x000fe400078ec0ff */
[----:B------:R-:W-:-:S04]  /*0110*/  LEA.HI R2, R41, R41, RZ, 0x6 ;  /* 0x0000002929027211 */ /* 0x000fc800078f30ff */
[----:B------:R-:W-:-:S05]  /*0120*/  LOP3.LUT R2, R2, 0xffffffc0, RZ, 0xc0, !PT ;  /* 0xffffffc002027812 */ /* 0x000fca00078ec0ff */
[----:B------:R-:W-:-:S04]  /*0130*/  IMAD.IADD R41, R41, 0x1, -R2 ;  /* 0x0000000129297824 */ /* 0x000fc800078e0a02 */
[----:B--2---:R-:W-:Y:S01]  /*0140*/  IMAD.WIDE R2, R41, 0x8, R26 ;  /* 0x0000000829027825 */ /* 0x004fe200078e021a */
[----:B------:R-:W-:-:S05]  /*0150*/  IADD3 R5, R0, -R5, RZ ;  /* 0x8000000500057210 */ /* 0x000fca0007ffe0ff */
[----:B------:R-:W2:Y:S01]  /*0160*/  LDG.E.EL.64 R2, desc[UR4][R2.64] ;  /* 0x0000000402027981 */ /* 0x000ea2000c2e1b00 */
[----:B----4-:R-:W-:-:S04]  /*0170*/  IMAD.WIDE R16, R5, 0x8, R50 ;  /* 0x0000000805107825 */ /* 0x010fc800078e0232 */
[----:B-----5:R-:W-:Y:S02]  /*0180*/  IMAD.WIDE R12, R5, 0x8, R34 ;  /* 0x00000008050c7825 */ /* 0x020fe400078e0222 */
[----:B------:R-:W3:Y:S04]  /*0190*/  LDG.E.EL.128 R16, desc[UR4][R16.64] ;  /* 0x0000000410107981 */ /* 0x000ee8000c2e1d00 */
[----:B------:R-:W4:Y:S01]  /*01a0*/  LDG.E.EL.128 R12, desc[UR4][R12.64] ;  /* 0x000000040c0c7981 */ /* 0x000f22000c2e1d00 */
[----:B0-----:R-:W-:Y:S01]  /*01b0*/  IMAD.WIDE R32, R41, 0x8, R28 ;  /* 0x0000000829207825 */ /* 0x001fe200078e021c */
[----:B------:R-:W-:-:S05]  /*01c0*/  SHF.R.S32.HI R31, RZ, 0x15, R7 ;  /* 0x00000015ff1f7819 */ /* 0x000fca0000011407 */
[----:B------:R-:W5:Y:S01]  /*01d0*/  LDG.E.EL.64 R32, desc[UR4][R32.64] ;  /* 0x0000000420207981 */ /* 0x000f62000c2e1b00 */
[----:B------:R-:W-:-:S04]  /*01e0*/  SGXT R31, R31, 0x1 ;  /* 0x000000011f1f781a */ /* 0x000fc80000000200 */
[----:B------:R-:W-:-:S04]  /*01f0*/  LEA.HI R23, R31, R0, RZ, 0xc ;  /* 0x000000001f177211 */ /* 0x000fc800078f60ff */
[----:B------:R-:W-:-:S05]  /*0200*/  SHF.R.S32.HI R23, RZ, 0xc, R23 ;  /* 0x0000000cff177819 */ /* 0x000fca0000011417 */
[----:B------:R-:W-:-:S05]  /*0210*/  IMAD.HI R10, R23, 0x30c30c31, RZ ;  /* 0x30c30c31170a7827 */ /* 0x000fca00078e02ff */
[----:B------:R-:W-:-:S04]  /*0220*/  SHF.R.U32.HI R7, RZ, 0x1f, R10 ;  /* 0x0000001fff077819 */ /* 0x000fc8000001160a */
[----:B------:R-:W-:Y:S02]  /*0230*/  LEA.HI.SX32 R10, R10, R7, 0x1e ;  /* 0x000000070a0a7211 */ /* 0x000fe400078ff2ff */
[----:B------:R-:W0:Y:S01]  /*0240*/  LDC.64 R6, c[0x0][0x230] ;  /* 0x00008c00ff067b82 */ /* 0x000e220000000a00 */
[----:B------:R-:W-:Y:S02]  /*0250*/  IADD3 R24, R0, 0x200, RZ ;  /* 0x0000020000187810 */ /* 0x000fe40007ffe0ff */
[----:B--2---:R-:W-:-:S04]  /*0260*/  SHF.R.U32.HI R9, RZ, 0x1a, R3 ;  /* 0x0000001aff097819 */ /* 0x004fc80000011603 */
[----:B------:R-:W-:-:S04]  /*0270*/  LOP3.LUT R9, R9, 0x20, RZ, 0xc0, !PT ;  /* 0x0000002009097812 */ /* 0x000fc800078ec0ff */
[----:B------:R-:W-:Y:S02]  /*0280*/  IADD3 R22, P0, R2, R9, RZ ;  /* 0x0000000902167210 */ /* 0x000fe40007f1e0ff */
[----:B---3--:R-:W-:Y:S02]  /*0290*/  SHF.R.U32.HI R2, RZ, 0x18, R17 ;  /* 0x00000018ff027819 */ /* 0x008fe40000011611 */
[----:B----4-:R-:W-:Y:S01]  /*02a0*/  SHF.R.U32.HI R20, RZ, 0x18, R13 ;  /* 0x00000018ff147819 */ /* 0x010fe2000001160d */
[----:B------:R-:W-:Y:S01]  /*02b0*/  IMAD.X R11, RZ, RZ, R3, P0 ;  /* 0x000000ffff0b7224 */ /* 0x000fe200000e0603 */
[----:B------:R-:W-:Y:S02]  /*02c0*/  LEA R9, P0, R16, UR6, 0x2 ;  /* 0x0000000610097c11 */ /* 0x000fe4000f8010ff */
[----:B------:R-:W-:Y:S02]  /*02d0*/  LOP3.LUT R2, R2, 0x80, RZ, 0xc0, !PT ;  /* 0x0000008002027812 */ /* 0x000fe400078ec0ff */
[----:B------:R-:W-:-:S02]  /*02e0*/  LEA R3, P1, R12, UR6, 0x2 ;  /* 0x000000060c037c11 */ /* 0x000fc4000f8210ff */
[----:B------:R-:W-:Y:S02]  /*02f0*/  LOP3.LUT R20, R20, 0x80, RZ, 0xc0, !PT ;  /* 0x0000008014147812 */ /* 0x000fe400078ec0ff */
[----:B------:R-:W-:Y:S02]  /*0300*/  LEA.HI.X R4, R16, UR7, R17, 0x2, P0 ;  /* 0x0000000710047c11 */ /* 0x000fe400080f1411 */
[----:B------:R-:W-:Y:S02]  /*0310*/  IADD3 R2, P0, R2, R9, RZ ;  /* 0x0000000902027210 */ /* 0x000fe40007f1e0ff */
[----:B------:R-:W-:Y:S01]  /*0320*/  LEA.HI.X R12, R12, UR7, R13, 0x2, P1 ;  /* 0x000000070c0c7c11 */ /* 0x000fe200088f140d */
[----:B------:R-:W2:Y:S01]  /*0330*/  LDC.64 R8, c[0x0][0x240] ;  /* 0x00009000ff087b82 */ /* 0x000ea20000000a00 */
[----:B------:R-:W-:Y:S01]  /*0340*/  IADD3 R20, P1, R20, R3, RZ ;  /* 0x0000000314147210 */ /* 0x000fe20007f3e0ff */
[----:B------:R-:W-:Y:S01]  /*0350*/  IMAD R13, R10, -0x15, R23 ;  /* 0xffffffeb0a0d7824 */ /* 0x000fe200078e0217 */
[C---:B------:R-:W-:Y:S01]  /*0360*/  SHF.L.U32 R25, R22.reuse, 0x7, RZ ;  /* 0x0000000716197819 */ /* 0x040fe200000006ff */
[----:B------:R-:W-:Y:S01]  /*0370*/  IMAD.SHL.U32 R23, R23, 0x400, RZ ;  /* 0x0000040017177824 */ /* 0x000fe200078e00ff */
[----:B------:R-:W-:Y:S01]  /*0380*/  IADD3.X R4, RZ, R4, RZ, P0, !PT ;  /* 0x00000004ff047210 */ /* 0x000fe200007fe4ff */
[----:B------:R-:W-:Y:S01]  /*0390*/  IMAD.X R3, RZ, RZ, R12, P1 ;  /* 0x000000ffff037224 */ /* 0x000fe200008e060c */
[----:B------:R-:W-:Y:S01]  /*03a0*/  SHF.L.U64.HI R22, R22, 0x7, R11 ;  /* 0x0000000716167819 */ /* 0x000fe2000001020b */
[----:B0-----:R-:W-:Y:S01]  /*03b0*/  IMAD.WIDE R12, R13, 0x4, R6 ;  /* 0x000000040d0c7825 */ /* 0x001fe200078e0206 */
[----:B------:R-:W-:-:S02]  /*03c0*/  IADD3 R16, P0, R25, R2, RZ ;  /* 0x0000000219107210 */ /* 0x000fc40007f1e0ff */
[----:B------:R-:W-:Y:S02]  /*03d0*/  IADD3 R36, P1, R20, R25, RZ ;  /* 0x0000001914247210 */ /* 0x000fe40007f3e0ff */
[----:B------:R-:W-:Y:S01]  /*03e0*/  IADD3.X R17, R22, R4, RZ, P0, !PT ;  /* 0x0000000416117210 */ /* 0x000fe200007fe4ff */
[----:B------:R0:W3:Y:S01]  /*03f0*/  LDG.E.EL R21, desc[UR4][R12.64] ;  /* 0x000000040c157981 */ /* 0x0000e2000c2e1900 */
[----:B------:R-:W-:Y:S01]  /*0400*/  IADD3.X R37, R3, R22, RZ, P1, !PT ;  /* 0x0000001603257210 */ /* 0x000fe20000ffe4ff */
[----:B------:R-:W-:-:S04]  /*0410*/  IMAD.WIDE R16, R23, 0x4, R16 ;  /* 0x0000000417107825 */ /* 0x000fc800078e0210 */
[----:B------:R-:W-:Y:S02]  /*0420*/  IMAD.WIDE R36, R23, 0x4, R36 ;  /* 0x0000000417247825 */ /* 0x000fe400078e0224 */
[----:B------:R4:W3:Y:S04]  /*0430*/  LDG.E.EL R16, desc[UR4][R16.64] ;  /* 0x0000000410107981 */ /* 0x0008e8000c2e1900 */
[----:B------:R-:W3:Y:S01]  /*0440*/  LDG.E.EL R36, desc[UR4][R36.64] ;  /* 0x0000000424247981 */ /* 0x000ee2000c2e1900 */
[----:B--2---:R-:W-:-:S06]  /*0450*/  IMAD.WIDE R8, R5, 0x4, R8 ;  /* 0x0000000405087825 */ /* 0x004fcc00078e0208 */
[----:B------:R-:W2:Y:S01]  /*0460*/  LDG.E.EL.128 R8, desc[UR4][R8.64] ;  /* 0x0000000408087981 */ /* 0x000ea2000c2e1d00 */
[----:B------:R-:W-:-:S04]  /*0470*/  LEA.HI R5, R31, R24, RZ, 0xc ;  /* 0x000000181f057211 */ /* 0x000fc800078f60ff */
[----:B------:R-:W-:-:S05]  /*0480*/  SHF.R.S32.HI R5, RZ, 0xc, R5 ;  /* 0x0000000cff057819 */ /* 0x000fca0000011405 */
[----:B------:R-:W-:Y:S01]  /*0490*/  IMAD.HI R30, R5, 0x30c30c31, RZ ;  /* 0x30c30c31051e7827 */ /* 0x000fe200078e02ff */
[----:B------:R-:W-:-:S04]  /*04a0*/  LEA.HI R24, R31, R24, RZ, 0x6 ;  /* 0x000000181f187211 */ /* 0x000fc800078f30ff */
[----:B0-----:R-:W-:Y:S02]  /*04b0*/  SHF.R.U32.HI R13, RZ, 0x1f, R30 ;  /* 0x0000001fff0d7819 */ /* 0x001fe4000001161e */
[----:B------:R-:W-:Y:S02]  /*04c0*/  SHF.R.S32.HI R24, RZ, 0x6, R24 ;  /* 0x00000006ff187819 */ /* 0x000fe40000011418 */
[----:B------:R-:W-:Y:S02]  /*04d0*/  LEA.HI.SX32 R30, R30, R13, 0x1e ;  /* 0x0000000d1e1e7211 */ /* 0x000fe400078ff2ff */
[----:B------:R-:W-:-:S03]  /*04e0*/  LEA.HI R12, R24, R24, RZ, 0x6 ;  /* 0x00000018180c7211 */ /* 0x000fc600078f30ff */
[----:B------:R-:W-:Y:S01]  /*04f0*/  IMAD R39, R30, -0x15, R5 ;  /* 0xffffffeb1e277824 */ /* 0x000fe200078e0205 */
[----:B----4-:R-:W-:Y:S01]  /*0500*/  LOP3.LUT R17, R12, 0xffffffc0, RZ, 0xc0, !PT ;  /* 0xffffffc00c117812 */ /* 0x010fe200078ec0ff */
[----:B------:R-:W-:Y:S02]  /*0510*/  VIADD R12, R0, 0x2 ;  /* 0x00000002000c7836 */ /* 0x000fe40000000000 */
[----:B------:R-:W-:Y:S01]  /*0520*/  IMAD.WIDE R38, R39, 0x4, R6 ;  /* 0x0000000427267825 */ /* 0x000fe200078e0206 */
[----:B-----5:R-:W-:Y:S02]  /*0530*/  SHF.R.U32.HI R7, RZ, 0x1a, R33 ;  /* 0x0000001aff077819 */ /* 0x020fe40000011621 */
[----:B------:R-:W-:Y:S02]  /*0540*/  LEA.HI R31, R31, R12, RZ, 0x6 ;  /* 0x0000000c1f1f7211 */ /* 0x000fe400078f30ff */
[----:B------:R-:W-:Y:S02]  /*0550*/  LOP3.LUT R7, R7, 0x20, RZ, 0xc0, !PT ;  /* 0x0000002007077812 */ /* 0x000fe400078ec0ff */
[----:B------:R-:W-:-:S02]  /*0560*/  LOP3.LUT R13, R31, 0xffffffc0, RZ, 0xc0, !PT ;  /* 0xffffffc01f0d7812 */ /* 0x000fc400078ec0ff */
[----:B------:R-:W-:Y:S02]  /*0570*/  IADD3 R31, P0, R32, R7, RZ ;  /* 0x00000007201f7210 */ /* 0x000fe40007f1e0ff */
[----:B------:R-:W-:Y:S01]  /*0580*/  IADD3 R17, R24, -R17, RZ ;  /* 0x8000001118117210 */ /* 0x000fe20007ffe0ff */
[----:B------:R0:W4:Y:S01]  /*0590*/  LDG.E.EL R7, desc[UR4][R38.64] ;  /* 0x0000000426077981 */ /* 0x000122000c2e1900 */
[----:B------:R-:W-:Y:S02]  /*05a0*/  SHF.R.U32.HI R24, RZ, 0x18, R19 ;  /* 0x00000018ff187819 */ /* 0x000fe40000011613 */
[----:B------:R-:W-:Y:S02]  /*05b0*/  IADD3.X R30, RZ, R33, RZ, P0, !PT ;  /* 0x00000021ff1e7210 */ /* 0x000fe400007fe4ff */
[----:B------:R-:W-:Y:S02]  /*05c0*/  LEA R33, P0, R18, UR6, 0x2 ;  /* 0x0000000612217c11 */ /* 0x000fe4000f8010ff */
[----:B------:R-:W-:-:S02]  /*05d0*/  LOP3.LUT R24, R24, 0x80, RZ, 0xc0, !PT ;  /* 0x0000008018187812 */ /* 0x000fc400078ec0ff */
[----:B------:R-:W-:Y:S02]  /*05e0*/  LEA.HI.X R18, R18, UR7, R19, 0x2, P0 ;  /* 0x0000000712127c11 */ /* 0x000fe400080f1413 */
[----:B------:R-:W-:Y:S02]  /*05f0*/  IADD3 R13, R12, -R13, RZ ;  /* 0x8000000d0c0d7210 */ /* 0x000fe40007ffe0ff */
[----:B------:R-:W-:Y:S02]  /*0600*/  IADD3 R24, P0, R24, R33, RZ ;  /* 0x0000002118187210 */ /* 0x000fe40007f1e0ff */
[C---:B------:R-:W-:Y:S02]  /*0610*/  LEA R32, P1, R14.reuse, UR6, 0x2 ;  /* 0x000000060e207c11 */ /* 0x040fe4000f8210ff */
[--C-:B------:R-:W-:Y:S02]  /*0620*/  SHF.R.U32.HI R12, RZ, 0x18, R15.reuse ;  /* 0x00000018ff0c7819 */ /* 0x100fe4000001160f */
[C---:B------:R-:W-:Y:S01]  /*0630*/  SHF.L.U64.HI R30, R31.reuse, 0x7, R30 ;  /* 0x000000071f1e7819 */ /* 0x040fe2000001021e */
[----:B------:R-:W-:Y:S01]  /*0640*/  IMAD.SHL.U32 R31, R31, 0x80, RZ ;  /* 0x000000801f1f7824 */ /* 0x000fe200078e00ff */
[----:B------:R-:W-:-:S02]  /*0650*/  LEA.HI.X R33, R14, UR7, R15, 0x2, P1 ;  /* 0x000000070e217c11 */ /* 0x000fc400088f140f */
[----:B0-----:R-:W-:Y:S02]  /*0660*/  IADD3.X R39, RZ, R18, RZ, P0, !PT ;  /* 0x00000012ff277210 */ /* 0x001fe400007fe4ff */
[----:B------:R-:W-:Y:S02]  /*0670*/  LOP3.LUT R15, R12, 0x80, RZ, 0xc0, !PT ;  /* 0x000000800c0f7812 */ /* 0x000fe400078ec0ff */
[----:B------:R-:W-:Y:S02]  /*0680*/  IADD3 R14, P0, R24, R25, RZ ;  /* 0x00000019180e7210 */ /* 0x000fe40007f1e0ff */
[----:B------:R-:W-:Y:S02]  /*0690*/  IADD3 R32, P1, R15, R32, RZ ;  /* 0x000000200f207210 */ /* 0x000fe40007f3e0ff */
[----:B------:R-:W-:Y:S01]  /*06a0*/  IADD3 R46, P2, R31, R2, RZ ;  /* 0x000000021f2e7210 */ /* 0x000fe20007f5e0ff */
[----:B------:R-:W-:Y:S01]  /*06b0*/  IMAD.X R15, R39, 0x1, R22, P0 ;  /* 0x00000001270f7824 */ /* 0x000fe200000e0616 */
[----:B------:R-:W-:Y:S01]  /*06c0*/  IADD3 R48, P3, R31, R20, RZ ;  /* 0x000000141f307210 */ /* 0x000fe20007f7e0ff */
[----:B-1----:R-:W-:Y:S01]  /*06d0*/  IMAD.WIDE R40, R41, 0x4, R52 ;  /* 0x0000000429287825 */ /* 0x002fe200078e0234 */
[----:B------:R-:W-:-:S02]  /*06e0*/  IADD3.X R47, R30, R4, RZ, P2, !PT ;  /* 0x000000041e2f7210 */ /* 0x000fc400017fe4ff */
[----:B------:R-:W-:Y:S01]  /*06f0*/  IADD3.X R49, R30, R3, RZ, P3, !PT ;  /* 0x000000031e317210 */ /* 0x000fe20001ffe4ff */
[C---:B------:R-:W-:Y:S01]  /*0700*/  IMAD.WIDE R14, R23.reuse, 0x4, R14 ;  /* 0x00000004170e7825 */ /* 0x040fe200078e020e */
[----:B------:R-:W-:Y:S01]  /*0710*/  IADD3.X R33, RZ, R33, RZ, P1, !PT ;  /* 0x00000021ff217210 */ /* 0x000fe20000ffe4ff */
[----:B------:R0:W5:Y:S01]  /*0720*/  LDG.E.EL R6, desc[UR4][R40.64] ;  /* 0x0000000428067981 */ /* 0x000162000c2e1900 */
[----:B------:R-:W-:Y:S01]  /*0730*/  IADD3 R42, P0, R32, R25, RZ ;  /* 0x00000019202a7210 */ /* 0x000fe20007f1e0ff */
[C---:B------:R-:W-:Y:S02]  /*0740*/  IMAD.WIDE R46, R23.reuse, 0x4, R46 ;  /* 0x00000004172e7825 */ /* 0x040fe400078e022e */
[----:B------:R1:W4:Y:S01]  /*0750*/  LDG.E.EL R38, desc[UR4][R14.64] ;  /* 0x000000040e267981 */ /* 0x000322000c2e1900 */
[----:B------:R-:W-:Y:S01]  /*0760*/  IADD3.X R43, R33, R22, RZ, P0, !PT ;  /* 0x00000016212b7210 */ /* 0x000fe200007fe4ff */
[----:B------:R-:W-:Y:S02]  /*0770*/  IMAD.WIDE R48, R23, 0x4, R48 ;  /* 0x0000000417307825 */ /* 0x000fe400078e0230 */
[----:B------:R-:W4:Y:S01]  /*0780*/  LDG.E.EL R46, desc[UR4][R46.64] ;  /* 0x000000042e2e7981 */ /* 0x000f22000c2e1900 */
[----:B0-----:R-:W-:-:S03]  /*0790*/  IADD3 R40, P1, R31, R24, RZ ;  /* 0x000000181f287210 */ /* 0x001fc60007f3e0ff */
[----:B------:R-:W5:Y:S01]  /*07a0*/  LDG.E.EL R48, desc[UR4][R48.64] ;  /* 0x0000000430307981 */ /* 0x000f62000c2e1900 */
[----:B-1----:R-:W-:Y:S01]  /*07b0*/  IADD3 R14, P0, R31, R32, RZ ;  /* 0x000000201f0e7210 */ /* 0x002fe20007f1e0ff */
[----:B------:R-:W-:-:S03]  /*07c0*/  IMAD.X R41, R30, 0x1, R39, P1 ;  /* 0x000000011e297824 */ /* 0x000fc600008e0627 */
[----:B------:R-:W-:Y:S01]  /*07d0*/  IADD3.X R15, R30, R33, RZ, P0, !PT ;  /* 0x000000211e0f7210 */ /* 0x000fe200007fe4ff */
[----:B------:R-:W-:-:S04]  /*07e0*/  IMAD.WIDE R42, R23, 0x4, R42 ;  /* 0x00000004172a7825 */ /* 0x000fc800078e022a */
[C---:B------:R-:W-:Y:S02]  /*07f0*/  IMAD.WIDE R40, R23.reuse, 0x4, R40 ;  /* 0x0000000417287825 */ /* 0x040fe400078e0228 */
[----:B------:R-:W5:Y:S02]  /*0800*/  LDG.E.EL R42, desc[UR4][R42.64] ;  /* 0x000000042a2a7981 */ /* 0x000f64000c2e1900 */
[----:B------:R-:W-:Y:S02]  /*0810*/  IMAD.WIDE R44, R23, 0x4, R14 ;  /* 0x00000004172c7825 */ /* 0x000fe400078e020e */
[----:B------:R-:W5:Y:S04]  /*0820*/  LDG.E.EL R40, desc[UR4][R40.64] ;  /* 0x0000000428287981 */ /* 0x000f68000c2e1900 */
[----:B------:R-:W5:Y:S01]  /*0830*/  LDG.E.EL R44, desc[UR4][R44.64] ;  /* 0x000000042c2c7981 */ /* 0x000f62000c2e1900 */
[----:B------:R-:W-:-:S04]  /*0840*/  IMAD.WIDE R14, R13, 0x8, R50 ;  /* 0x000000080d0e7825 */ /* 0x000fc800078e0232 */
[----:B------:R-:W-:Y:S02]  /*0850*/  IMAD.WIDE R18, R13, 0x8, R34 ;  /* 0x000000080d127825 */ /* 0x000fe400078e0222 */
[----:B------:R-:W5:Y:S02]  /*0860*/  LDG.E.EL.128 R12, desc[UR4][R14.64] ;  /* 0x000000040e0c7981 */ /* 0x000f64000c2e1d00 */
[----:B------:R-:W-:-:S04]  /*0870*/  IMAD.WIDE R26, R17, 0x8, R26 ;  /* 0x00000008111a7825 */ /* 0x000fc800078e021a */
[----:B------:R-:W-:-:S04]  /*0880*/  IMAD.WIDE R28, R17, 0x8, R28 ;  /* 0x00000008111c7825 */ /* 0x000fc800078e021c */
[----:B------:R-:W-:Y:S02]  /*0890*/  IMAD.WIDE R52, R17, 0x4, R52 ;  /* 0x0000000411347825 */ /* 0x000fe400078e0234 */
[----:B------:R-:W5:Y:S02]  /*08a0*/  LDG.E.EL.64 R28, desc[UR4][R28.64] ;  /* 0x000000041c1c7981 */ /* 0x000f64000c2e1b00 */
[C---:B---3--:R-:W-:Y:S01]  /*08b0*/  FADD R37, R21.reuse, R16 ;  /* 0x0000001015257221 */ /* 0x048fe20000000000 */
[----:B------:R-:W-:-:S04]  /*08c0*/  FADD R36, R21, R36 ;  /* 0x0000002415247221 */ /* 0x000fc80000000000 */
[----:B------:R-:W-:Y:S02]  /*08d0*/  FADD R16, -R37, R36 ;  /* 0x0000002425107221 */ /* 0x000fe40000000100 */
[----:B------:R-:W3:Y:S02]  /*08e0*/  LDG.E.EL R36, desc[UR4][R52.64] ;  /* 0x0000000434247981 */ /* 0x000ee4000c2e1900 */
[----:B--2---:R-:W-:Y:S02]  /*08f0*/  FFMA R37, R8, R16, R37 ;  /* 0x0000001008257223 */ /* 0x004fe40000000025 */
[----:B------:R-:W2:Y:S01]  /*0900*/  LDG.E.EL.128 R16, desc[UR4][R18.64] ;  /* 0x0000000412107981 */ /* 0x000ea2000c2e1d00 */
[C---:B----4-:R-:W-:Y:S01]  /*0910*/  FADD R35, R21.reuse, R46 ;  /* 0x0000002e15237221 */ /* 0x050fe20000000000 */
[----:B-----5:R-:W-:-:S04]  /*0920*/  FADD R48, R21, R48 ;  /* 0x0000003015307221 */ /* 0x020fc80000000000 */
[----:B------:R-:W-:Y:S01]  /*0930*/  FADD R34, -R35, R48 ;  /* 0x0000003023227221 */ /* 0x000fe20000000100 */
[----:B------:R-:W-:-:S03]  /*0940*/  FADD R38, R21, R38 ;  /* 0x0000002615267221 */ /* 0x000fc60000000000 */
[----:B------:R-:W-:Y:S01]  /*0950*/  FFMA R34, R8, R34, R35 ;  /* 0x0000002208227223 */ /* 0x000fe20000000023 */
[C---:B------:R-:W-:Y:S01]  /*0960*/  FADD R35, R21.reuse, R42 ;  /* 0x0000002a15237221 */ /* 0x040fe20000000000 */
[----:B------:R-:W-:-:S03]  /*0970*/  FADD R40, R21, R40 ;  /* 0x0000002815287221 */ /* 0x000fc60000000000 */
[----:B------:R-:W-:Y:S01]  /*0980*/  FADD R35, -R38, R35 ;  /* 0x0000002326237221 */ /* 0x000fe20000000100 */
[----:B------:R-:W-:-:S03]  /*0990*/  FADD R41, R21, R44 ;  /* 0x0000002c15297221 */ /* 0x000fc60000000000 */
[----:B------:R-:W-:Y:S01]  /*09a0*/  FFMA R35, R9, R35, R38 ;  /* 0x0000002309237223 */ /* 0x000fe20000000026 */
[----:B------:R-:W-:-:S04]  /*09b0*/  FADD R41, -R40, R41 ;  /* 0x0000002928297221 */ /* 0x000fc80000000100 */
[----:B------:R-:W-:Y:S01]  /*09c0*/  FFMA R38, R9, R41, R40 ;  /* 0x0000002909267223 */ /* 0x000fe20000000028 */
[--C-:B------:R-:W-:Y:S02]  /*09d0*/  SHF.R.U32.HI R40, RZ, 0x18, R13.reuse ;  /* 0x00000018ff287819 */ /* 0x100fe4000001160d */
[----:B------:R-:W-:Y:S02]  /*09e0*/  LEA R41, P0, R12, UR6, 0x2 ;  /* 0x000000060c297c11 */ /* 0x000fe4000f8010ff */
[----:B------:R-:W-:Y:S02]  /*09f0*/  LOP3.LUT R40, R40, 0x80, RZ, 0xc0, !PT ;  /* 0x0000008028287812 */ /* 0x000fe400078ec0ff */
[----:B------:R-:W-:Y:S02]  /*0a00*/  LEA.HI.X R43, R12, UR7, R13, 0x2, P0 ;  /* 0x000000070c2b7c11 */ /* 0x000fe400080f140d */
[----:B------:R-:W-:Y:S02]  /*0a10*/  LEA R13, P1, R14, UR6, 0x2 ;  /* 0x000000060e0d7c11 */ /* 0x000fe4000f8210ff */
[----:B------:R-:W-:-:S02]  /*0a20*/  IADD3 R12, P0, R40, R41, RZ ;  /* 0x00000029280c7210 */ /* 0x000fc40007f1e0ff */
[--C-:B------:R-:W-:Y:S02]  /*0a30*/  SHF.R.U32.HI R41, RZ, 0x18, R15.reuse ;  /* 0x00000018ff297819 */ /* 0x100fe4000001160f */
[----:B------:R-:W-:Y:S02]  /*0a40*/  LEA.HI.X R42, R14, UR7, R15, 0x2, P1 ;  /* 0x000000070e2a7c11 */ /* 0x000fe400088f140f */
[--C-:B--2---:R-:W-:Y:S02]  /*0a50*/  SHF.R.U32.HI R40, RZ, 0x18, R17.reuse ;  /* 0x00000018ff287819 */ /* 0x104fe40000011611 */
[----:B------:R-:W-:Y:S02]  /*0a60*/  LEA R15, P1, R16, UR6, 0x2 ;  /* 0x00000006100f7c11 */ /* 0x000fe4000f8210ff */
[----:B------:R-:W-:Y:S02]  /*0a70*/  LOP3.LUT R40, R40, 0x80, RZ, 0xc0, !PT ;  /* 0x0000008028287812 */ /* 0x000fe400078ec0ff */
[----:B------:R-:W-:Y:S01]  /*0a80*/  LEA.HI.X R14, R16, UR7, R17, 0x2, P1 ;  /* 0x00000007100e7c11 */ /* 0x000fe200088f1411 */
[----:B------:R-:W-:Y:S01]  /*0a90*/  IMAD.X R17, RZ, RZ, R43, P0 ;  /* 0x000000ffff117224 */ /* 0x000fe200000e062b */
[----:B------:R-:W-:-:S02]  /*0aa0*/  IADD3 R44, P0, R12, R25, RZ ;  /* 0x000000190c2c7210 */ /* 0x000fc40007f1e0ff */
[----:B------:R-:W-:Y:S02]  /*0ab0*/  IADD3 R40, P1, R40, R15, RZ ;  /* 0x0000000f28287210 */ /* 0x000fe40007f3e0ff */
[----:B------:R-:W-:Y:S02]  /*0ac0*/  IADD3.X R45, R17, R22, RZ, P0, !PT ;  /* 0x00000016112d7210 */ /* 0x000fe400007fe4ff */
[----:B------:R-:W-:Y:S02]  /*0ad0*/  LOP3.LUT R16, R41, 0x80, RZ, 0xc0, !PT ;  /* 0x0000008029107812 */ /* 0x000fe400078ec0ff */
[----:B------:R-:W-:Y:S02]  /*0ae0*/  IADD3.X R41, RZ, R14, RZ, P1, !PT ;  /* 0x0000000eff297210 */ /* 0x000fe40000ffe4ff */
[----:B------:R-:W-:Y:S01]  /*0af0*/  IADD3 R14, P1, R40, R25, RZ ;  /* 0x00000019280e7210 */ /* 0x000fe20007f3e0ff */
[----:B------:R-:W-:-:S04]  /*0b00*/  IMAD.WIDE R44, R23, 0x4, R44 ;  /* 0x00000004172c7825 */ /* 0x000fc800078e022c */
[----:B------:R-:W-:Y:S02]  /*0b10*/  IMAD.X R15, R41, 0x1, R22, P1 ;  /* 0x00000001290f7824 */ /* 0x000fe400008e0616 */
[----:B------:R-:W2:Y:S01]  /*0b20*/  LDG.E.EL R44, desc[UR4][R44.64] ;  /* 0x000000042c2c7981 */ /* 0x000ea2000c2e1900 */
[----:B------:R-:W-:-:S06]  /*0b30*/  IMAD.WIDE R14, R23, 0x4, R14 ;  /* 0x00000004170e7825 */ /* 0x000fcc00078e020e */
[----:B------:R-:W4:Y:S01]  /*0b40*/  LDG.E.EL R14, desc[UR4][R14.64] ;  /* 0x000000040e0e7981 */ /* 0x000f22000c2e1900 */
[----:B------:R-:W-:Y:S02]  /*0b50*/  IADD3 R16, P0, R16, R13, RZ ;  /* 0x0000000d10107210 */ /* 0x000fe40007f1e0ff */
[----:B------:R-:W-:-:S04]  /*0b60*/  SHF.R.U32.HI R43, RZ, 0x18, R19 ;  /* 0x00000018ff2b7819 */ /* 0x000fc80000011613 */
[----:B------:R-:W-:Y:S01]  /*0b70*/  LOP3.LUT R43, R43, 0x80, RZ, 0xc0, !PT ;  /* 0x000000802b2b7812 */ /* 0x000fe200078ec0ff */
[----:B--2---:R-:W-:Y:S01]  /*0b80*/  FADD R13, R21, R44 ;  /* 0x0000002c150d7221 */ /* 0x004fe20000000000 */
[----:B------:R-:W-:-:S04]  /*0b90*/  LEA R44, P1, R18, UR6, 0x2 ;  /* 0x00000006122c7c11 */ /* 0x000fc8000f8210ff */
[----:B------:R-:W-:Y:S02]  /*0ba0*/  LEA.HI.X R45, R18, UR7, R19, 0x2, P1 ;  /* 0x00000007122d7c11 */ /* 0x000fe400088f1413 */
[----:B------:R-:W-:Y:S01]  /*0bb0*/  IADD3.X R19, RZ, R42, RZ, P0, !PT ;  /* 0x0000002aff137210 */ /* 0x000fe200007fe4ff */
[----:B----4-:R-:W-:Y:S01]  /*0bc0*/  FADD R46, R21, R14 ;  /* 0x0000000e152e7221 */ /* 0x010fe20000000000 */
[----:B------:R-:W-:-:S03]  /*0bd0*/  IADD3 R14, P0, R16, R25, RZ ;  /* 0x00000019100e7210 */ /* 0x000fc60007f1e0ff */
[----:B------:R-:W-:Y:S02]  /*0be0*/  FADD R46, -R13, R46 ;  /* 0x0000002e0d2e7221 */ /* 0x000fe40000000100 */
[----:B------:R-:W-:Y:S02]  /*0bf0*/  IMAD.X R15, R19, 0x1, R22, P0 ;  /* 0x00000001130f7824 */ /* 0x000fe400000e0616 */
[----:B------:R-:W-:Y:S01]  /*0c00*/  FFMA R13, R10, R46, R13 ;  /* 0x0000002e0a0d7223 */ /* 0x000fe2000000000d */
[----:B------:R-:W-:Y:S01]  /*0c10*/  IMAD.WIDE R46, R23, 0x4, R14 ;  /* 0x00000004172e7825 */ /* 0x000fe200078e020e */
[----:B------:R-:W-:-:S04]  /*0c20*/  IADD3 R14, P0, R31, R12, RZ ;  /* 0x0000000c1f0e7210 */ /* 0x000fc80007f1e0ff */
[----:B------:R-:W-:Y:S01]  /*0c30*/  IADD3.X R15, R30, R17, RZ, P0, !PT ;  /* 0x000000111e0f7210 */ /* 0x000fe200007fe4ff */
[----:B------:R0:W2:Y:S01]  /*0c40*/  LDG.E.EL R42, desc[UR4][R46.64] ;  /* 0x000000042e2a7981 */ /* 0x0000a2000c2e1900 */
[----:B------:R-:W-:Y:S01]  /*0c50*/  IADD3 R18, P1, R43, R44, RZ ;  /* 0x0000002c2b127210 */ /* 0x000fe20007f3e0ff */
[----:B------:R-:W-:Y:S01]  /*0c60*/  IMAD.WIDE R48, R23, 0x4, R14 ;  /* 0x0000000417307825 */ /* 0x000fe200078e020e */
[----:B------:R-:W-:Y:S02]  /*0c70*/  IADD3 R14, P0, R31, R40, RZ ;  /* 0x000000281f0e7210 */ /* 0x000fe40007f1e0ff */
[----:B------:R-:W-:Y:S02]  /*0c80*/  IADD3.X R43, RZ, R45, RZ, P1, !PT ;  /* 0x0000002dff2b7210 */ /* 0x000fe40000ffe4ff */
[----:B------:R-:W-:Y:S01]  /*0c90*/  IADD3 R44, P1, R18, R25, RZ ;  /* 0x00000019122c7210 */ /* 0x000fe20007f3e0ff */
[----:B------:R-:W-:-:S03]  /*0ca0*/  IMAD.X R15, R30, 0x1, R41, P0 ;  /* 0x000000011e0f7824 */ /* 0x000fc600000e0629 */
[----:B------:R-:W-:Y:S01]  /*0cb0*/  IADD3.X R45, R43, R22, RZ, P1, !PT ;  /* 0x000000162b2d7210 */ /* 0x000fe20000ffe4ff */
[C---:B0-----:R-:W-:Y:S01]  /*0cc0*/  IMAD.WIDE R46, R23.reuse, 0x4, R14 ;  /* 0x00000004172e7825 */ /* 0x041fe200078e020e */
[----:B------:R-:W4:Y:S03]  /*0cd0*/  LDG.E.EL R22, desc[UR4][R48.64] ;  /* 0x0000000430167981 */ /* 0x000f26000c2e1900 */
[----:B------:R-:W-:Y:S01]  /*0ce0*/  IMAD.WIDE R44, R23, 0x4, R44 ;  /* 0x00000004172c7825 */ /* 0x000fe200078e022c */
[----:B------:R-:W5:Y:S04]  /*0cf0*/  LDG.E.EL.64 R14, desc[UR4][R26.64] ;  /* 0x000000041a0e7981 */ /* 0x000f68000c2e1b00 */
[----:B------:R-:W2:Y:S04]  /*0d00*/  LDG.E.EL R46, desc[UR4][R46.64] ;  /* 0x000000042e2e7981 */ /* 0x000ea8000c2e1900 */
[----:B------:R4:W3:Y:S02]  /*0d10*/  LDG.E.EL R44, desc[UR4][R44.64] ;  /* 0x000000042c2c7981 */ /* 0x0008e4000c2e1900 */
[C---:B----4-:R-:W-:Y:S01]  /*0d20*/  FADD R45, R21.reuse, R22 ;  /* 0x00000016152d7221 */ /* 0x050fe20000000000 */
[C---:B--2---:R-:W-:Y:S01]  /*0d30*/  FADD R22, R21.reuse, R46 ;  /* 0x0000002e15167221 */ /* 0x044fe20000000000 */
[----:B-----5:R-:W-:Y:S01]  /*0d40*/  SHF.R.U32.HI R46, RZ, 0x1a, R15 ;  /* 0x0000001aff2e7819 */ /* 0x020fe2000001160f */
[----:B---3--:R-:W-:-:S02]  /*0d50*/  FADD R25, R21, R44 ;  /* 0x0000002c15197221 */ /* 0x008fc40000000000 */
[----:B------:R-:W-:Y:S01]  /*0d60*/  FADD R22, -R45, R22 ;  /* 0x000000162d167221 */ /* 0x000fe20000000100 */
[----:B------:R-:W-:Y:S02]  /*0d70*/  IADD3 R44, P0, R31, R16, RZ ;  /* 0x000000101f2c7210 */ /* 0x000fe40007f1e0ff */
[----:B------:R-:W-:Y:S01]  /*0d80*/  LOP3.LUT R27, R46, 0x20, RZ, 0xc0, !PT ;  /* 0x000000202e1b7812 */ /* 0x000fe200078ec0ff */
[----:B------:R-:W-:Y:S01]  /*0d90*/  FFMA R22, R10, R22, R45 ;  /* 0x000000160a167223 */ /* 0x000fe2000000002d */
[----:B------:R-:W-:Y:S02]  /*0da0*/  IADD3.X R45, R30, R19, RZ, P0, !PT ;  /* 0x000000131e2d7210 */ /* 0x000fe400007fe4ff */
[----:B------:R-:W-:-:S04]  /*0db0*/  IADD3 R27, P0, R14, R27, RZ ;  /* 0x0000001b0e1b7210 */ /* 0x000fc80007f1e0ff */
[----:B------:R-:W-:Y:S02]  /*0dc0*/  IADD3.X R26, RZ, R15, RZ, P0, !PT ;  /* 0x0000000fff1a7210 */ /* 0x000fe400007fe4ff */
[----:B------:R-:W-:Y:S02]  /*0dd0*/  SHF.R.U32.HI R15, RZ, 0x1a, R29 ;  /* 0x0000001aff0f7819 */ /* 0x000fe4000001161d */
[----:B------:R-:W-:Y:S02]  /*0de0*/  IADD3 R14, P1, R31, R18, RZ ;  /* 0x000000121f0e7210 */ /* 0x000fe40007f3e0ff */
[----:B------:R-:W-:Y:S01]  /*0df0*/  LOP3.LUT R15, R15, 0x20, RZ, 0xc0, !PT ;  /* 0x000000200f0f7812 */ /* 0x000fe200078ec0ff */
[----:B------:R-:W-:-:S03]  /*0e00*/  FADD R42, R21, R42 ;  /* 0x0000002a152a7221 */ /* 0x000fc60000000000 */
[----:B------:R-:W-:Y:S01]  /*0e10*/  IADD3 R31, P0, R28, R15, RZ ;  /* 0x0000000f1c1f7210 */ /* 0x000fe20007f1e0ff */
[----:B------:R-:W-:Y:S02]  /*0e20*/  IMAD.X R15, R30, 0x1, R43, P1 ;  /* 0x000000011e0f7824 */ /* 0x000fe400008e062b */
[----:B------:R-:W-:Y:S01]  /*0e30*/  FADD R25, -R42, R25 ;  /* 0x000000192a197221 */ /* 0x000fe20000000100 */
[----:B------:R-:W-:Y:S01]  /*0e40*/  IMAD.WIDE R44, R23, 0x4, R44 ;  /* 0x00000004172c7825 */ /* 0x000fe200078e022c */
[----:B------:R-:W-:Y:S02]  /*0e50*/  IADD3.X R30, RZ, R29, RZ, P0, !PT ;  /* 0x0000001dff1e7210 */ /* 0x000fe400007fe4ff */
[----:B------:R-:W-:Y:S01]  /*0e60*/  SHF.L.U64.HI R28, R27, 0x7, R26 ;  /* 0x000000071b1c7819 */ /* 0x000fe2000001021a */
[----:B------:R-:W-:Y:S01]  /*0e70*/  IMAD.WIDE R14, R23, 0x4, R14 ;  /* 0x00000004170e7825 */ /* 0x000fe200078e020e */
[----:B------:R-:W-:-:S03]  /*0e80*/  SHF.L.U32 R27, R27, 0x7, RZ ;  /* 0x000000071b1b7819 */ /* 0x000fc600000006ff */
[----:B------:R-:W-:Y:S02]  /*0e90*/  IMAD.SHL.U32 R23, R31, 0x80, RZ ;  /* 0x000000801f177824 */ /* 0x000fe400078e00ff */
[----:B------:R-:W-:Y:S01]  /*0ea0*/  FFMA R25, R11, R25, R42 ;  /* 0x000000190b197223 */ /* 0x000fe2000000002a */
[----:B------:R-:W-:Y:S01]  /*0eb0*/  SHF.L.U64.HI R26, R31, 0x7, R30 ;  /* 0x000000071f1a7819 */ /* 0x000fe2000001021e */
[----:B------:R0:W2:Y:S01]  /*0ec0*/  LDG.E.EL R42, desc[UR4][R44.64] ;  /* 0x000000042c2a7981 */ /* 0x0000a2000c2e1900 */
[----:B------:R-:W-:-:S04]  /*0ed0*/  IADD3 R30, P0, R27, R2, RZ ;  /* 0x000000021b1e7210 */ /* 0x000fc80007f1e0ff */
[----:B------:R-:W-:Y:S02]  /*0ee0*/  IADD3.X R31, R28, R4, RZ, P0, !PT ;  /* 0x000000041c1f7210 */ /* 0x000fe400007fe4ff */
[----:B0-----:R-:W-:-:S04]  /*0ef0*/  IADD3 R44, P1, R23, R2, RZ ;  /* 0x00000002172c7210 */ /* 0x001fc80007f3e0ff */
[----:B------:R-:W-:Y:S02]  /*0f00*/  IADD3.X R45, R26, R4, RZ, P1, !PT ;  /* 0x000000041a2d7210 */ /* 0x000fe40000ffe4ff */
[----:B------:R-:W-:Y:S02]  /*0f10*/  IADD3 R4, P0, R20, R27, RZ ;  /* 0x0000001b14047210 */ /* 0x000fe40007f1e0ff */
[----:B------:R-:W-:Y:S01]  /*0f20*/  IADD3 R2, P1, R23, R20, RZ ;  /* 0x0000001417027210 */ /* 0x000fe20007f3e0ff */
[----:B------:R-:W-:Y:S01]  /*0f30*/  IMAD.SHL.U32 R29, R5, 0x400, RZ ;  /* 0x00000400051d7824 */ /* 0x000fe200078e00ff */
[----:B------:R-:W-:Y:S02]  /*0f40*/  IADD3.X R5, R3, R28, RZ, P0, !PT ;  /* 0x0000001c03057210 */ /* 0x000fe400007fe4ff */
[----:B------:R-:W-:-:S03]  /*0f50*/  IADD3.X R3, R26, R3, RZ, P1, !PT ;  /* 0x000000031a037210 */ /* 0x000fc60000ffe4ff */
[----:B------:R-:W-:Y:S01]  /*0f60*/  IMAD.WIDE R46, R29, 0x4, R2 ;  /* 0x000000041d2e7825 */ /* 0x000fe200078e0202 */
[----:B------:R-:W-:-:S05]  /*0f70*/  IADD3 R2, P0, R27, R24, RZ ;  /* 0x000000181b027210 */ /* 0x000fca0007f1e0ff */
[----:B------:R-:W-:Y:S02]  /*0f80*/  IMAD.X R3, R28, 0x1, R39, P0 ;  /* 0x000000011c037824 */ /* 0x000fe400000e0627 */
[----:B------:R-:W-:Y:S01]  /*0f90*/  IMAD.WIDE R52, R29, 0x4, R2 ;  /* 0x000000041d347825 */ /* 0x000fe200078e0202 */
[----:B------:R-:W-:-:S03]  /*0fa0*/  IADD3 R2, P0, R32, R27, RZ ;  /* 0x0000001b20027210 */ /* 0x000fc60007f1e0ff */
[C---:B------:R-:W-:Y:S01]  /*0fb0*/  IMAD.WIDE R48, R29.reuse, 0x4, R4 ;  /* 0x000000041d307825 */ /* 0x040fe200078e0204 */
[----:B------:R-:W-:Y:S02]  /*0fc0*/  IADD3.X R3, R33, R28, RZ, P0, !PT ;  /* 0x0000001c21037210 */ /* 0x000fe400007fe4ff */
[----:B------:R-:W-:Y:S01]  /*0fd0*/  IADD3 R4, P1, R23, R24, RZ ;  /* 0x0000001817047210 */ /* 0x000fe20007f3e0ff */
[C---:B------:R-:W-:Y:S01]  /*0fe0*/  IMAD.WIDE R50, R29.reuse, 0x4, R30 ;  /* 0x000000041d327825 */ /* 0x040fe200078e021e */
[----:B------:R0:W3:Y:S02]  /*0ff0*/  LDG.E.EL R20, desc[UR4][R48.64] ;  /* 0x0000000430147981 */ /* 0x0000e4000c2e1900 */
[----:B------:R-:W-:Y:S02]  /*1000*/  IADD3.X R5, R26, R39, RZ, P1, !PT ;  /* 0x000000271a057210 */ /* 0x000fe40000ffe4ff */
[----:B------:R-:W-:Y:S01]  /*1010*/  IADD3 R32, P1, R23, R32, RZ ;  /* 0x0000002017207210 */ /* 0x000fe20007f3e0ff */
[----:B------:R1:W4:Y:S01]  /*1020*/  LDG.E.EL R30, desc[UR4][R50.64] ;  /* 0x00000004321e7981 */ /* 0x000322000c2e1900 */
[----:B------:R-:W-:-:S03]  /*1030*/  IMAD.WIDE R44, R29, 0x4, R44 ;  /* 0x000000041d2c7825 */ /* 0x000fc600078e022c */
[----:B------:R5:W4:Y:S01]  /*1040*/  LDG.E.EL R39, desc[UR4][R52.64] ;  /* 0x0000000434277981 */ /* 0x000b22000c2e1900 */
[C---:B0-----:R-:W-:Y:S01]  /*1050*/  IMAD.WIDE R48, R29.reuse, 0x4, R2 ;  /* 0x000000041d307825 */ /* 0x041fe200078e0202 */
[----:B------:R-:W-:Y:S02]  /*1060*/  IADD3 R2, P0, R27, R12, RZ ;  /* 0x0000000c1b027210 */ /* 0x000fe40007f1e0ff */
[----:B------:R0:W4:Y:S01]  /*1070*/  LDG.E.EL R31, desc[UR4][R46.64] ;  /* 0x000000042e1f7981 */ /* 0x000122000c2e1900 */
[----:B------:R-:W-:Y:S01]  /*1080*/  IMAD.X R33, R26, 0x1, R33, P1 ;  /* 0x000000011a217824 */ /* 0x000fe200008e0621 */
[----:B------:R-:W-:Y:S01]  /*1090*/  IADD3.X R3, R28, R17, RZ, P0, !PT ;  /* 0x000000111c037210 */ /* 0x000fe200007fe4ff */
[C---:B-1----:R-:W-:Y:S01]  /*10a0*/  IMAD.WIDE R50, R29.reuse, 0x4, R4 ;  /* 0x000000041d327825 */ /* 0x042fe200078e0204 */
[----:B------:R-:W-:Y:S01]  /*10b0*/  IADD3 R4, P1, R23, R12, RZ ;  /* 0x0000000c17047210 */ /* 0x000fe20007f3e0ff */
[----:B------:R-:W4:Y:S02]  /*10c0*/  LDG.E.EL R44, desc[UR4][R44.64] ;  /* 0x000000042c2c7981 */ /* 0x000f24000c2e1900 */
[C---:B-----5:R-:W-:Y:S01]  /*10d0*/  IMAD.WIDE R52, R29.reuse, 0x4, R2 ;  /* 0x000000041d347825 */ /* 0x060fe200078e0202 */
[----:B------:R-:W-:Y:S01]  /*10e0*/  IADD3.X R5, R26, R17, RZ, P1, !PT ;  /* 0x000000111a057210 */ /* 0x000fe20000ffe4ff */
[----:B------:R1:W5:Y:S01]  /*10f0*/  LDG.E.EL R24, desc[UR4][R50.64] ;  /* 0x0000000432187981 */ /* 0x000362000c2e1900 */
[----:B------:R-:W-:Y:S01]  /*1100*/  IADD3 R2, P0, R40, R27, RZ ;  /* 0x0000001b28027210 */ /* 0x000fe20007f1e0ff */
[----:B0-----:R-:W-:Y:S01]  /*1110*/  IMAD.WIDE R46, R29, 0x4, R32 ;  /* 0x000000041d2e7825 */ /* 0x001fe200078e0220 */
[----:B------:R-:W-:Y:S01]  /*1120*/  IADD3 R40, P3, R23, R40, RZ ;  /* 0x0000002817287210 */ /* 0x000fe20007f7e0ff */
[----:B------:R-:W5:Y:S02]  /*1130*/  LDG.E.EL R32, desc[UR4][R48.64] ;  /* 0x0000000430207981 */ /* 0x000f64000c2e1900 */
[----:B------:R-:W-:-:S02]  /*1140*/  IMAD.X R3, R41, 0x1, R28, P0 ;  /* 0x0000000129037824 */ /* 0x000fc400000e061c */
[----:B------:R0:W5:Y:S01]  /*1150*/  LDG.E.EL R33, desc[UR4][R46.64] ;  /* 0x000000042e217981 */ /* 0x000162000c2e1900 */
[C---:B-1----:R-:W-:Y:S01]  /*1160*/  IMAD.WIDE R50, R29.reuse, 0x4, R4 ;  /* 0x000000041d327825 */ /* 0x042fe200078e0204 */
[----:B------:R-:W-:Y:S02]  /*1170*/  IADD3 R4, P0, R27, R16, RZ ;  /* 0x000000101b047210 */ /* 0x000fe40007f1e0ff */
[----:B------:R1:W5:Y:S04]  /*1180*/  LDG.E.EL R45, desc[UR4][R14.64] ;  /* 0x000000040e2d7981 */ /* 0x000368000c2e1900 */
[----:B------:R-:W5:Y:S01]  /*1190*/  LDG.E.EL R12, desc[UR4][R52.64] ;  /* 0x00000004340c7981 */ /* 0x000f62000c2e1900 */
[----:B0-----:R-:W-:Y:S02]  /*11a0*/  IADD3 R46, P1, R18, R27, RZ ;  /* 0x0000001b122e7210 */ /* 0x001fe40007f3e0ff */
[----:B------:R-:W-:Y:S01]  /*11b0*/  IADD3 R18, P4, R23, R18, RZ ;  /* 0x0000001217127210 */ /* 0x000fe20007f9e0ff */
[----:B------:R-:W-:Y:S01]  /*11c0*/  IMAD.X R41, R26, 0x1, R41, P3 ;  /* 0x000000011a297824 */ /* 0x000fe200018e0629 */
[----:B-1----:R-:W-:Y:S01]  /*11d0*/  IADD3 R14, P2, R23, R16, RZ ;  /* 0x00000010170e7210 */ /* 0x002fe20007f5e0ff */
[----:B------:R-:W-:Y:S01]  /*11e0*/  IMAD.WIDE R2, R29, 0x4, R2 ;  /* 0x000000041d027825 */ /* 0x000fe200078e0202 */
[----:B------:R-:W-:Y:S01]  /*11f0*/  IADD3.X R5, R28, R19, RZ, P0, !PT ;  /* 0x000000131c057210 */ /* 0x000fe200007fe4ff */
[----:B------:R-:W5:Y:S01]  /*1200*/  LDG.E.EL R17, desc[UR4][R50.64] ;  /* 0x0000000432117981 */ /* 0x000f62000c2e1900 */
[----:B------:R-:W-:-:S02]  /*1210*/  IADD3.X R15, R26, R19, RZ, P2, !PT ;  /* 0x000000131a0f7210 */ /* 0x000fc400017fe4ff */
[----:B------:R-:W-:Y:S01]  /*1220*/  IADD3.X R47, R43, R28, RZ, P1, !PT ;  /* 0x0000001c2b2f7210 */ /* 0x000fe20000ffe4ff */
[C---:B------:R-:W-:Y:S01]  /*1230*/  IMAD.WIDE R40, R29.reuse, 0x4, R40 ;  /* 0x000000041d287825 */ /* 0x040fe200078e0228 */
[----:B------:R-:W-:Y:S01]  /*1240*/  IADD3.X R19, R26, R43, RZ, P4, !PT ;  /* 0x0000002b1a137210 */ /* 0x000fe200027fe4ff */
[----:B------:R4:W5:Y:S01]  /*1250*/  LDG.E.EL R2, desc[UR4][R2.64] ;  /* 0x0000000402027981 */ /* 0x000962000c2e1900 */
[----:B------:R-:W0:Y:S01]  /*1260*/  LDC.64 R26, c[0x0][0x210] ;  /* 0x00008400ff1a7b82 */ /* 0x000e220000000a00 */
[C---:B------:R-:W-:Y:S02]  /*1270*/  IMAD.WIDE R4, R29.reuse, 0x4, R4 ;  /* 0x000000041d047825 */ /* 0x040fe400078e0204 */
[----:B------:R-:W5:Y:S02]  /*1280*/  LDG.E.EL R40, desc[UR4][R40.64] ;  /* 0x0000000428287981 */ /* 0x000f64000c2e1900 */
[C---:B------:R-:W-:Y:S02]  /*1290*/  IMAD.WIDE R14, R29.reuse, 0x4, R14 ;  /* 0x000000041d0e7825 */ /* 0x040fe400078e020e */
[----:B------:R1:W5:Y:S02]  /*12a0*/  LDG.E.EL R4, desc[UR4][R4.64] ;  /* 0x0000000404047981 */ /* 0x000364000c2e1900 */
[----:B------:R-:W-:-:S02]  /*12b0*/  IMAD.WIDE R46, R29, 0x4, R46 ;  /* 0x000000041d2e7825 */ /* 0x000fc400078e022e */
[----:B------:R0:W5:Y:S02]  /*12c0*/  LDG.E.EL R14, desc[UR4][R14.64] ;  /* 0x000000040e0e7981 */ /* 0x000164000c2e1900 */
[----:B------:R-:W-:Y:S02]  /*12d0*/  IMAD.WIDE R18, R29, 0x4, R18 ;  /* 0x000000041d127825 */ /* 0x000fe400078e0212 */
[----:B------:R-:W5:Y:S04]  /*12e0*/  LDG.E.EL R46, desc[UR4][R46.64] ;  /* 0x000000042e2e7981 */ /* 0x000f68000c2e1900 */
[----:B------:R-:W5:Y:S01]  /*12f0*/  LDG.E.EL R18, desc[UR4][R18.64] ;  /* 0x0000000412127981 */ /* 0x000f62000c2e1900 */
[----:B------:R-:W-:Y:S01]  /*1300*/  FADD R38, -R35, R38 ;  /* 0x0000002623267221 */ /* 0x000fe20000000100 */
[----:B0-----:R-:W-:-:S04]  /*1310*/  IMAD.WIDE R26, R0, 0x4, R26 ;  /* 0x00000004001a7825 */ /* 0x001fc800078e021a */
[----:B--2---:R-:W-:Y:S01]  /*1320*/  FADD R42, R21, R42 ;  /* 0x0000002a152a7221 */ /* 0x004fe20000000000 */
[C---:B---3--:R-:W-:Y:S01]  /*1330*/  FADD R20, R7.reuse, R20 ;  /* 0x0000001407147221 */ /* 0x048fe20000000000 */
[C---:B----4-:R-:W-:Y:S01]  /*1340*/  FADD R3, R7.reuse, R30 ;  /* 0x0000001e07037221 */ /* 0x050fe20000000000 */
[----:B------:R-:W-:-:S03]  /*1350*/  FADD R30, R7, R39 ;  /* 0x00000027071e7221 */ /* 0x000fc60000000000 */
[----:B-1----:R-:W-:Y:S01]  /*1360*/  FADD R5, -R3, R20 ;  /* 0x0000001403057221 */ /* 0x002fe20000000100 */
[----:B------:R-:W-:-:S03]  /*1370*/  FADD R28, R7, R31 ;  /* 0x0000001f071c7221 */ /* 0x000fc60000000000 */
[----:B------:R-:W-:Y:S01]  /*1380*/  FFMA R3, R8, R5, R3 ;  /* 0x0000000508037223 */ /* 0x000fe20000000003 */
[C---:B-----5:R-:W-:Y:S01]  /*1390*/  FADD R24, R7.reuse, R24 ;  /* 0x0000001807187221 */ /* 0x060fe20000000000 */
[C---:B------:R-:W-:Y:S01]  /*13a0*/  FADD R15, R7.reuse, R32 ;  /* 0x00000020070f7221 */ /* 0x040fe20000000000 */
[----:B------:R-:W-:-:S03]  /*13b0*/  FADD R33, R7, R33 ;  /* 0x0000002107217221 */ /* 0x000fc60000000000 */
[----:B------:R-:W-:Y:S01]  /*13c0*/  FADD R15, -R30, R15 ;  /* 0x0000000f1e0f7221 */ /* 0x000fe20000000100 */
[----:B------:R-:W-:Y:S01]  /*13d0*/  FADD R45, R21, R45 ;  /* 0x0000002d152d7221 */ /* 0x000fe20000000000 */
[----:B------:R-:W-:Y:S01]  /*13e0*/  FADD R21, R7, R44 ;  /* 0x0000002c07157221 */ /* 0x000fe20000000000 */
[----:B------:R-:W-:Y:S01]  /*13f0*/  FADD R33, -R24, R33 ;  /* 0x0000002118217221 */ /* 0x000fe20000000100 */
[----:B------:R-:W-:Y:S02]  /*1400*/  FFMA R5, R9, R15, R30 ;  /* 0x0000000f09057223 */ /* 0x000fe4000000001e */
[----:B------:R-:W-:Y:S01]  /*1410*/  FADD R20, -R21, R28 ;  /* 0x0000001c15147221 */ /* 0x000fe20000000100 */
[----:B------:R-:W-:Y:S01]  /*1420*/  FFMA R24, R9, R33, R24 ;  /* 0x0000002109187223 */ /* 0x000fe20000000018 */
[C---:B------:R-:W-:Y:S02]  /*1430*/  FADD R9, R7.reuse, R12 ;  /* 0x0000000c07097221 */ /* 0x040fe40000000000 */
[----:B------:R-:W-:Y:S01]  /*1440*/  FFMA R20, R8, R20, R21 ;  /* 0x0000001408147223 */ /* 0x000fe20000000015 */
[C---:B------:R-:W-:Y:S01]  /*1450*/  FADD R17, R7.reuse, R17 ;  /* 0x0000001107117221 */ /* 0x040fe20000000000 */
[----:B------:R-:W-:Y:S01]  /*1460*/  FADD R16, -R42, R45 ;  /* 0x0000002d2a107221 */ /* 0x000fe20000000100 */
[C---:B------:R-:W-:Y:S01]  /*1470*/  FADD R2, R7.reuse, R2 ;  /* 0x0000000207027221 */ /* 0x040fe20000000000 */
[C---:B------:R-:W-:Y:S01]  /*1480*/  FADD R40, R7.reuse, R40 ;  /* 0x0000002807287221 */ /* 0x040fe20000000000 */
[C---:B------:R-:W-:Y:S01]  /*1490*/  FADD R4, R7.reuse, R4 ;  /* 0x0000000407047221 */ /* 0x040fe20000000000 */
[C---:B------:R-:W-:Y:S01]  /*14a0*/  FADD R14, R7.reuse, R14 ;  /* 0x0000000e070e7221 */ /* 0x040fe20000000000 */
[----:B------:R-:W-:Y:S01]  /*14b0*/  FADD R15, R7, R46 ;  /* 0x0000002e070f7221 */ /* 0x000fe20000000000 */
[----:B------:R-:W-:Y:S01]  /*14c0*/  FADD R40, -R17, R40 ;  /* 0x0000002811287221 */ /* 0x000fe20000000100 */
[----:B------:R-:W-:-:S02]  /*14d0*/  FADD R7, R7, R18 ;  /* 0x0000001207077221 */ /* 0x000fc40000000000 */
[----:B------:R-:W-:Y:S01]  /*14e0*/  FADD R8, -R4, R15 ;  /* 0x0000000f04087221 */ /* 0x000fe20000000100 */
[----:B------:R-:W-:Y:S01]  /*14f0*/  FADD R2, -R9, R2 ;  /* 0x0000000209027221 */ /* 0x000fe20000000100 */
[----:B------:R-:W-:Y:S01]  /*1500*/  FADD R15, -R14, R7 ;  /* 0x000000070e0f7221 */ /* 0x000fe20000000100 */
[C---:B------:R-:W-:Y:S01]  /*1510*/  FFMA R40, R10.reuse, R40, R17 ;  /* 0x000000280a287223 */ /* 0x040fe20000000011 */
[C---:B------:R-:W-:Y:S01]  /*1520*/  FFMA R16, R11.reuse, R16, R42 ;  /* 0x000000100b107223 */ /* 0x040fe2000000002a */
[----:B------:R-:W-:Y:S01]  /*1530*/  FFMA R7, R10, R2, R9 ;  /* 0x000000020a077223 */ /* 0x000fe20000000009 */
[C---:B------:R-:W-:Y:S01]  /*1540*/  FFMA R17, R11.reuse, R8, R4 ;  /* 0x000000080b117223 */ /* 0x040fe20000000004 */
[----:B------:R-:W-:Y:S01]  /*1550*/  FFMA R14, R11, R15, R14 ;  /* 0x0000000f0b0e7223 */ /* 0x000fe2000000000e */
[----:B------:R-:W-:Y:S01]  /*1560*/  FADD R8, -R37, R34 ;  /* 0x0000002225087221 */ /* 0x000fe20000000100 */
[----:B------:R-:W-:Y:S01]  /*1570*/  FADD R10, -R13, R22 ;  /* 0x000000160d0a7221 */ /* 0x000fe20000000100 */
[----:B------:R-:W-:Y:S01]  /*1580*/  FADD R16, -R25, R16 ;  /* 0x0000001019107221 */ /* 0x000fe20000000100 */
[----:B------:R-:W-:Y:S01]  /*1590*/  FADD R20, -R3, R20 ;  /* 0x0000001403147221 */ /* 0x000fe20000000100 */
[----:B------:R-:W-:Y:S01]  /*15a0*/  FADD R24, -R5, R24 ;  /* 0x0000001805187221 */ /* 0x000fe20000000100 */
[----:B------:R-:W-:Y:S01]  /*15b0*/  FADD R40, -R7, R40 ;  /* 0x0000002807287221 */ /* 0x000fe20000000100 */
[----:B------:R-:W-:Y:S01]  /*15c0*/  FADD R14, -R17, R14 ;  /* 0x0000000e110e7221 */ /* 0x000fe20000000100 */
[C---:B------:R-:W-:Y:S01]  /*15d0*/  FFMA R8, R6.reuse, R8, R37 ;  /* 0x0000000806087223 */ /* 0x040fe20000000025 */
[C---:B------:R-:W-:Y:S01]  /*15e0*/  FFMA R9, R6.reuse, R38, R35 ;  /* 0x0000002606097223 */ /* 0x040fe20000000023 */
[C---:B------:R-:W-:Y:S01]  /*15f0*/  FFMA R10, R6.reuse, R10, R13 ;  /* 0x0000000a060a7223 */ /* 0x040fe2000000000d */
[----:B------:R-:W-:Y:S01]  /*1600*/  FFMA R11, R6, R16, R25 ;  /* 0x00000010060b7223 */ /* 0x000fe20000000019 */
[C---:B------:R-:W-:Y:S01]  /*1610*/  FFMA R20, R36.reuse, R20, R3 ;  /* 0x0000001424147223 */ /* 0x040fe20000000003 */
[C---:B------:R-:W-:Y:S01]  /*1620*/  FFMA R21, R36.reuse, R24, R5 ;  /* 0x0000001824157223 */ /* 0x040fe20000000005 */
[C---:B------:R-:W-:Y:S01]  /*1630*/  FFMA R22, R36.reuse, R40, R7 ;  /* 0x0000002824167223 */ /* 0x040fe20000000007 */
[----:B------:R-:W-:Y:S01]  /*1640*/  FFMA R23, R36, R14, R17 ;  /* 0x0000000e24177223 */ /* 0x000fe20000000011 */
[----:B------:R-:W-:Y:S04]  /*1650*/  STG.E.128 desc[UR4][R26.64], R8 ;  /* 0x000000081a007986 */ /* 0x000fe8000c101d04 */
[----:B------:R-:W-:Y:S01]  /*1660*/  STG.E.128 desc[UR4][R26.64+0x800], R20 ;  /* 0x000800141a007986 */ /* 0x000fe2000c101d04 */
[----:B------:R-:W-:Y:S05]  /*1670*/  EXIT ;  /* 0x000000000000794d */ /* 0x000fea0003800000 */
.L_x_0:
[----:B------:R-:W-:-:S00]  /*1680*/  BRA `(.L_x_0) ;  /* 0xfffffffc00fc7947 */ /* 0x000fc0000383ffff */
[----:B------:R-:W-:-:S00]  /*1690*/  NOP ;  /* 0x0000000000007918 */ /* 0x000fc00000000000 */
        /* <DEDUP_REMOVED lines=14> */
.L_x_1:


//--------------------- .nv.constant0.triton_poi_fused__unsafe_index_add_convolution_mul_sub_35 --------------------------
	.section	.nv.constant0.triton_poi_fused__unsafe_index_add_convolution_mul_sub_35,"a",@progbits
	.sectionflags	@""
	.align	4
.nv.constant0.triton_poi_fused__unsafe_index_add_convolution_mul_sub_35:
	.zero		604
